//
// Generated by NVIDIA NVVM Compiler
//
// Compiler Build ID: CL-36424714
// Cuda compilation tools, release 13.0, V13.0.88
// Based on NVVM 20.0.0
//

.version 9.0
.target sm_100
.address_size 64

	// .globl	_Z13gpu_presum_upPiii

.visible .entry _Z13gpu_presum_upPiii(
	.param .u64 .ptr .align 1 _Z13gpu_presum_upPiii_param_0,
	.param .u32 _Z13gpu_presum_upPiii_param_1,
	.param .u32 _Z13gpu_presum_upPiii_param_2
)
{
	.reg .pred 	%p<2>;
	.reg .b32 	%r<12>;
	.reg .b64 	%rd<7>;

	ld.param.u64 	%rd1, [_Z13gpu_presum_upPiii_param_0];
	ld.param.u32 	%r2, [_Z13gpu_presum_upPiii_param_1];
	ld.param.u32 	%r3, [_Z13gpu_presum_upPiii_param_2];
	mov.u32 	%r4, %tid.x;
	mov.u32 	%r5, %ctaid.x;
	mov.u32 	%r6, %ntid.x;
	mad.lo.s32 	%r7, %r5, %r6, %r4;
	add.s32 	%r1, %r7, %r2;
	setp.ge.s32 	%p1, %r1, %r3;
	@%p1 bra 	$L__BB0_2;
	cvta.to.global.u64 	%rd2, %rd1;
	shl.b32 	%r8, %r1, 1;
	mul.wide.s32 	%rd3, %r8, 4;
	add.s64 	%rd4, %rd2, %rd3;
	ld.global.u32 	%r9, [%rd4];
	ld.global.u32 	%r10, [%rd4+4];
	add.s32 	%r11, %r10, %r9;
	mul.wide.s32 	%rd5, %r1, 4;
	sub.s64 	%rd6, %rd4, %rd5;
	st.global.u32 	[%rd6], %r11;
$L__BB0_2:
	ret;

}
	// .globl	_Z15gpu_presum_downPiii
.visible .entry _Z15gpu_presum_downPiii(
	.param .u64 .ptr .align 1 _Z15gpu_presum_downPiii_param_0,
	.param .u32 _Z15gpu_presum_downPiii_param_1,
	.param .u32 _Z15gpu_presum_downPiii_param_2
)
{
	.reg .pred 	%p<2>;
	.reg .b32 	%r<13>;
	.reg .b64 	%rd<7>;

	ld.param.u64 	%rd1, [_Z15gpu_presum_downPiii_param_0];
	ld.param.u32 	%r2, [_Z15gpu_presum_downPiii_param_1];
	ld.param.u32 	%r3, [_Z15gpu_presum_downPiii_param_2];
	mov.u32 	%r4, %tid.x;
	mov.u32 	%r5, %ctaid.x;
	mov.u32 	%r6, %ntid.x;
	mad.lo.s32 	%r7, %r5, %r6, %r4;
	add.s32 	%r1, %r7, %r2;
	setp.ge.s32 	%p1, %r1, %r3;
	@%p1 bra 	$L__BB1_2;
	cvta.to.global.u64 	%rd2, %rd1;
	shl.b32 	%r8, %r1, 1;
	mul.wide.s32 	%rd3, %r8, 4;
	add.s64 	%rd4, %rd2, %rd3;
	ld.global.u32 	%r9, [%rd4];
	mul.wide.s32 	%rd5, %r1, 4;
	sub.s64 	%rd6, %rd4, %rd5;
	ld.global.u32 	%r10, [%rd6];
	add.s32 	%r11, %r10, %r9;
	st.global.u32 	[%rd4+4], %r11;
	ld.global.u32 	%r12, [%rd6];
	st.global.u32 	[%rd4], %r12;
$L__BB1_2:
	ret;

}
	// .globl	_Z16gpu_presum_floorPiii
.visible .entry _Z16gpu_presum_floorPiii(
	.param .u64 .ptr .align 1 _Z16gpu_presum_floorPiii_param_0,
	.param .u32 _Z16gpu_presum_floorPiii_param_1,
	.param .u32 _Z16gpu_presum_floorPiii_param_2
)
{
	.reg .pred 	%p<2>;
	.reg .b32 	%r<16>;
	.reg .b64 	%rd<7>;

	ld.param.u64 	%rd1, [_Z16gpu_presum_floorPiii_param_0];
	ld.param.u32 	%r2, [_Z16gpu_presum_floorPiii_param_1];
	ld.param.u32 	%r3, [_Z16gpu_presum_floorPiii_param_2];
	mov.u32 	%r4, %tid.x;
	mov.u32 	%r5, %ctaid.x;
	mov.u32 	%r6, %ntid.x;
	mad.lo.s32 	%r7, %r5, %r6, %r4;
	add.s32 	%r1, %r7, %r2;
	setp.ge.s32 	%p1, %r1, %r3;
	@%p1 bra 	$L__BB2_2;
	cvta.to.global.u64 	%rd2, %rd1;
	shl.b32 	%r8, %r1, 1;
	mul.wide.s32 	%rd3, %r8, 4;
	add.s64 	%rd4, %rd2, %rd3;
	ld.global.u32 	%r9, [%rd4];
	mul.wide.s32 	%rd5, %r1, 4;
	sub.s64 	%rd6, %rd4, %rd5;
	ld.global.u32 	%r10, [%rd6];
	add.s32 	%r11, %r10, %r9;
	ld.global.u32 	%r12, [%rd4+4];
	add.s32 	%r13, %r11, %r12;
	st.global.u32 	[%rd4+4], %r13;
	ld.global.u32 	%r14, [%rd6];
	add.s32 	%r15, %r9, %r14;
	st.global.u32 	[%rd4], %r15;
$L__BB2_2:
	ret;

}


// ===== COMPILED SASS (sm_100) =====

	.target	sm_100

	.elftype	@"ET_EXEC"


//--------------------- .note.nv.tkinfo           --------------------------
	.section	.note.nv.tkinfo,"",@"SHT_NOTE"
	.sectionflags	@"SHF_NOTE_NV_TKINFO"
	.tkinfo
        /*0018*/ 	.word	0x00000002
        /*0030*/ 	.string	""
        /*0030*/ 	.string	"ptxas"
        /*0030*/ 	.string	"Cuda compilation tools, release 13.0, V13.0.88"
        /*0030*/ 	.string	"Build cuda_13.0.r13.0/compiler.36424714_0"
        /*0030*/ 	.string	"-arch sm_100 -m 64 "



//--------------------- .note.nv.cuinfo           --------------------------
	.section	.note.nv.cuinfo,"",@"SHT_NOTE"
	.sectionflags	@"SHF_NOTE_NV_CUINFO"
        /*0018*/ 	.short	0x0002
        /*001a*/ 	.short	0x0064
        /*001c*/ 	.short	0x0082
	.zero		2


//--------------------- .nv.info                  --------------------------
	.section	.nv.info,"",@"SHT_CUDA_INFO"
	.align	4


	//----- nvinfo : EIATTR_REGCOUNT
	.align		4
        /*0000*/ 	.byte	0x04, 0x2f
        /*0002*/ 	.short	(.L_1 - .L_0)
	.align		4
.L_0:
        /*0004*/ 	.word	index@(_Z13gpu_presum_upPiii)
        /*0008*/ 	.word	0x0000000a


	//----- nvinfo : EIATTR_FRAME_SIZE
	.align		4
.L_1:
        /*000c*/ 	.byte	0x04, 0x11
        /*000e*/ 	.short	(.L_3 - .L_2)
	.align		4
.L_2:
        /*0010*/ 	.word	index@(_Z13gpu_presum_upPiii)
        /*0014*/ 	.word	0x00000000


	//----- nvinfo : EIATTR_REGCOUNT
	.align		4
.L_3:
        /*0018*/ 	.byte	0x04, 0x2f
        /*001a*/ 	.short	(.L_5 - .L_4)
	.align		4
.L_4:
        /*001c*/ 	.word	index@(_Z15gpu_presum_downPiii)
        /*0020*/ 	.word	0x0000000c


	//----- nvinfo : EIATTR_FRAME_SIZE
	.align		4
.L_5:
        /*0024*/ 	.byte	0x04, 0x11
        /*0026*/ 	.short	(.L_7 - .L_6)
	.align		4
.L_6:
        /*0028*/ 	.word	index@(_Z15gpu_presum_downPiii)
        /*002c*/ 	.word	0x00000000


	//----- nvinfo : EIATTR_REGCOUNT
	.align		4
.L_7:
        /*0030*/ 	.byte	0x04, 0x2f
        /*0032*/ 	.short	(.L_9 - .L_8)
	.align		4
.L_8:
        /*0034*/ 	.word	index@(_Z16gpu_presum_floorPiii)
        /*0038*/ 	.word	0x0000000c


	//----- nvinfo : EIATTR_FRAME_SIZE
	.align		4
.L_9:
        /*003c*/ 	.byte	0x04, 0x11
        /*003e*/ 	.short	(.L_11 - .L_10)
	.align		4
.L_10:
        /*0040*/ 	.word	index@(_Z16gpu_presum_floorPiii)
        /*0044*/ 	.word	0x00000000


	//----- nvinfo : EIATTR_MIN_STACK_SIZE
	.align		4
.L_11:
        /*0048*/ 	.byte	0x04, 0x12
        /*004a*/ 	.short	(.L_13 - .L_12)
	.align		4
.L_12:
        /*004c*/ 	.word	index@(_Z16gpu_presum_floorPiii)
        /*0050*/ 	.word	0x00000000


	//----- nvinfo : EIATTR_MIN_STACK_SIZE
	.align		4
.L_13:
        /*0054*/ 	.byte	0x04, 0x12
        /*0056*/ 	.short	(.L_15 - .L_14)
	.align		4
.L_14:
        /*0058*/ 	.word	index@(_Z15gpu_presum_downPiii)
        /*005c*/ 	.word	0x00000000


	//----- nvinfo : EIATTR_MIN_STACK_SIZE
	.align		4
.L_15:
        /*0060*/ 	.byte	0x04, 0x12
        /*0062*/ 	.short	(.L_17 - .L_16)
	.align		4
.L_16:
        /*0064*/ 	.word	index@(_Z13gpu_presum_upPiii)
        /*0068*/ 	.word	0x00000000
.L_17:


//--------------------- .nv.compat                --------------------------
	.section	.nv.compat,"",@"SHT_CUDA_COMPAT_INFO"
	.align	4
        /*0000*/ 	.byte	0x02, 0x09, 0x00, 0x00, 0x02, 0x02, 0x01, 0x00, 0x02, 0x05, 0x05, 0x00, 0x03, 0x07, 0x01, 0x01
        /*0010*/ 	.byte	0x02, 0x03, 0x00, 0x00, 0x02, 0x06, 0x01, 0x00, 0x04, 0x0b, 0x08, 0x00, 0x09, 0x00, 0x00, 0x00
        /*0020*/ 	.byte	0x00, 0x00, 0x00, 0x00


//--------------------- .nv.info._Z16gpu_presum_floorPiii --------------------------
	.section	.nv.info._Z16gpu_presum_floorPiii,"",@"SHT_CUDA_INFO"
	.sectionflags	@""
	.align	4


	//----- nvinfo : EIATTR_CUDA_API_VERSION
	.align		4
        /*0000*/ 	.byte	0x04, 0x37
        /*0002*/ 	.short	(.L_19 - .L_18)
.L_18:
        /*0004*/ 	.word	0x00000082


	//----- nvinfo : EIATTR_KPARAM_INFO
	.align		4
.L_19:
        /*0008*/ 	.byte	0x04, 0x17
        /*000a*/ 	.short	(.L_21 - .L_20)
.L_20:
        /*000c*/ 	.word	0x00000000
        /*0010*/ 	.short	0x0002
        /*0012*/ 	.short	0x000c
        /*0014*/ 	.byte	0x00, 0xf0, 0x11, 0x00


	//----- nvinfo : EIATTR_KPARAM_INFO
	.align		4
.L_21:
        /*0018*/ 	.byte	0x04, 0x17
        /*001a*/ 	.short	(.L_23 - .L_22)
.L_22:
        /*001c*/ 	.word	0x00000000
        /*0020*/ 	.short	0x0001
        /*0022*/ 	.short	0x0008
        /*0024*/ 	.byte	0x00, 0xf0, 0x11, 0x00


	//----- nvinfo : EIATTR_KPARAM_INFO
	.align		4
.L_23:
        /*0028*/ 	.byte	0x04, 0x17
        /*002a*/ 	.short	(.L_25 - .L_24)
.L_24:
        /*002c*/ 	.word	0x00000000
        /*0030*/ 	.short	0x0000
        /*0032*/ 	.short	0x0000
        /*0034*/ 	.byte	0x00, 0xf5, 0x21, 0x00


	//----- nvinfo : EIATTR_SPARSE_MMA_MASK
	.align		4
.L_25:
        /*0038*/ 	.byte	0x03, 0x50
        /*003a*/ 	.short	0x0000


	//----- nvinfo : EIATTR_MAXREG_COUNT
	.align		4
        /*003c*/ 	.byte	0x03, 0x1b
        /*003e*/ 	.short	0x00ff


	//----- nvinfo : EIATTR_MERCURY_ISA_VERSION
	.align		4
        /*0040*/ 	.byte	0x03, 0x5f
        /*0042*/ 	.short	0x0101


	//----- nvinfo : EIATTR_VRC_CTA_INIT_COUNT
	.align		4
        /*0044*/ 	.byte	0x02, 0x4a
	.zero		1
	.zero		1


	//----- nvinfo : EIATTR_EXIT_INSTR_OFFSETS
	.align		4
        /*0048*/ 	.byte	0x04, 0x1c
        /*004a*/ 	.short	(.L_27 - .L_26)


	//   ....[0]....
.L_26:
        /*004c*/ 	.word	0x00000080


	//   ....[1]....
        /*0050*/ 	.word	0x00000180


	//----- nvinfo : EIATTR_CBANK_PARAM_SIZE
	.align		4
.L_27:
        /*0054*/ 	.byte	0x03, 0x19
        /*0056*/ 	.short	0x0010


	//----- nvinfo : EIATTR_PARAM_CBANK
	.align		4
        /*0058*/ 	.byte	0x04, 0x0a
        /*005a*/ 	.short	(.L_29 - .L_28)
	.align		4
.L_28:
        /*005c*/ 	.word	index@(.nv.constant0._Z16gpu_presum_floorPiii)
        /*0060*/ 	.short	0x0380
        /*0062*/ 	.short	0x0010


	//----- nvinfo : EIATTR_SW_WAR
	.align		4
.L_29:
        /*0064*/ 	.byte	0x04, 0x36
        /*0066*/ 	.short	(.L_31 - .L_30)
.L_30:
        /*0068*/ 	.word	0x00000008
.L_31:


//--------------------- .nv.info._Z15gpu_presum_downPiii --------------------------
	.section	.nv.info._Z15gpu_presum_downPiii,"",@"SHT_CUDA_INFO"
	.sectionflags	@""
	.align	4


	//----- nvinfo : EIATTR_CUDA_API_VERSION
	.align		4
        /*0000*/ 	.byte	0x04, 0x37
        /*0002*/ 	.short	(.L_33 - .L_32)
.L_32:
        /*0004*/ 	.word	0x00000082


	//----- nvinfo : EIATTR_KPARAM_INFO
	.align		4
.L_33:
        /*0008*/ 	.byte	0x04, 0x17
        /*000a*/ 	.short	(.L_35 - .L_34)
.L_34:
        /*000c*/ 	.word	0x00000000
        /*0010*/ 	.short	0x0002
        /*0012*/ 	.short	0x000c
        /*0014*/ 	.byte	0x00, 0xf0, 0x11, 0x00


	//----- nvinfo : EIATTR_KPARAM_INFO
	.align		4
.L_35:
        /*0018*/ 	.byte	0x04, 0x17
        /*001a*/ 	.short	(.L_37 - .L_36)
.L_36:
        /*001c*/ 	.word	0x00000000
        /*0020*/ 	.short	0x0001
        /*0022*/ 	.short	0x0008
        /*0024*/ 	.byte	0x00, 0xf0, 0x11, 0x00


	//----- nvinfo : EIATTR_KPARAM_INFO
	.align		4
.L_37:
        /*0028*/ 	.byte	0x04, 0x17
        /*002a*/ 	.short	(.L_39 - .L_38)
.L_38:
        /*002c*/ 	.word	0x00000000
        /*0030*/ 	.short	0x0000
        /*0032*/ 	.short	0x0000
        /*0034*/ 	.byte	0x00, 0xf5, 0x21, 0x00


	//----- nvinfo : EIATTR_SPARSE_MMA_MASK
	.align		4
.L_39:
        /*0038*/ 	.byte	0x03, 0x50
        /*003a*/ 	.short	0x0000


	//----- nvinfo : EIATTR_MAXREG_COUNT
	.align		4
        /*003c*/ 	.byte	0x03, 0x1b
        /*003e*/ 	.short	0x00ff


	//----- nvinfo : EIATTR_MERCURY_ISA_VERSION
	.align		4
        /*0040*/ 	.byte	0x03, 0x5f
        /*0042*/ 	.short	0x0101


	//----- nvinfo : EIATTR_VRC_CTA_INIT_COUNT
	.align		4
        /*0044*/ 	.byte	0x02, 0x4a
	.zero		1
	.zero		1


	//----- nvinfo : EIATTR_EXIT_INSTR_OFFSETS
	.align		4
        /*0048*/ 	.byte	0x04, 0x1c
        /*004a*/ 	.short	(.L_41 - .L_40)


	//   ....[0]....
.L_40:
        /*004c*/ 	.word	0x00000080


	//   ....[1]....
        /*0050*/ 	.word	0x00000160


	//----- nvinfo : EIATTR_CBANK_PARAM_SIZE
	.align		4
.L_41:
        /*0054*/ 	.byte	0x03, 0x19
        /*0056*/ 	.short	0x0010


	//----- nvinfo : EIATTR_PARAM_CBANK
	.align		4
        /*0058*/ 	.byte	0x04, 0x0a
        /*005a*/ 	.short	(.L_43 - .L_42)
	.align		4
.L_42:
        /*005c*/ 	.word	index@(.nv.constant0._Z15gpu_presum_downPiii)
        /*0060*/ 	.short	0x0380
        /*0062*/ 	.short	0x0010


	//----- nvinfo : EIATTR_SW_WAR
	.align		4
.L_43:
        /*0064*/ 	.byte	0x04, 0x36
        /*0066*/ 	.short	(.L_45 - .L_44)
.L_44:
        /*0068*/ 	.word	0x00000008
.L_45:


//--------------------- .nv.info._Z13gpu_presum_upPiii --------------------------
	.section	.nv.info._Z13gpu_presum_upPiii,"",@"SHT_CUDA_INFO"
	.sectionflags	@""
	.align	4


	//----- nvinfo : EIATTR_CUDA_API_VERSION
	.align		4
        /*0000*/ 	.byte	0x04, 0x37
        /*0002*/ 	.short	(.L_47 - .L_46)
.L_46:
        /*0004*/ 	.word	0x00000082


	//----- nvinfo : EIATTR_KPARAM_INFO
	.align		4
.L_47:
        /*0008*/ 	.byte	0x04, 0x17
        /*000a*/ 	.short	(.L_49 - .L_48)
.L_48:
        /*000c*/ 	.word	0x00000000
        /*0010*/ 	.short	0x0002
        /*0012*/ 	.short	0x000c
        /*0014*/ 	.byte	0x00, 0xf0, 0x11, 0x00


	//----- nvinfo : EIATTR_KPARAM_INFO
	.align		4
.L_49:
        /*0018*/ 	.byte	0x04, 0x17
        /*001a*/ 	.short	(.L_51 - .L_50)
.L_50:
        /*001c*/ 	.word	0x00000000
        /*0020*/ 	.short	0x0001
        /*0022*/ 	.short	0x0008
        /*0024*/ 	.byte	0x00, 0xf0, 0x11, 0x00


	//----- nvinfo : EIATTR_KPARAM_INFO
	.align		4
.L_51:
        /*0028*/ 	.byte	0x04, 0x17
        /*002a*/ 	.short	(.L_53 - .L_52)
.L_52:
        /*002c*/ 	.word	0x00000000
        /*0030*/ 	.short	0x0000
        /*0032*/ 	.short	0x0000
        /*0034*/ 	.byte	0x00, 0xf5, 0x21, 0x00


	//----- nvinfo : EIATTR_SPARSE_MMA_MASK
	.align		4
.L_53:
        /*0038*/ 	.byte	0x03, 0x50
        /*003a*/ 	.short	0x0000


	//----- nvinfo : EIATTR_MAXREG_COUNT
	.align		4
        /*003c*/ 	.byte	0x03, 0x1b
        /*003e*/ 	.short	0x00ff


	//----- nvinfo : EIATTR_MERCURY_ISA_VERSION
	.align		4
        /*0040*/ 	.byte	0x03, 0x5f
        /*0042*/ 	.short	0x0101


	//----- nvinfo : EIATTR_VRC_CTA_INIT_COUNT
	.align		4
        /*0044*/ 	.byte	0x02, 0x4a
	.zero		1
	.zero		1


	//----- nvinfo : EIATTR_EXIT_INSTR_OFFSETS
	.align		4
        /*0048*/ 	.byte	0x04, 0x1c
        /*004a*/ 	.short	(.L_55 - .L_54)


	//   ....[0]....
.L_54:
        /*004c*/ 	.word	0x00000080


	//   ....[1]....
        /*0050*/ 	.word	0x00000140


	//----- nvinfo : EIATTR_CBANK_PARAM_SIZE
	.align		4
.L_55:
        /*0054*/ 	.byte	0x03, 0x19
        /*0056*/ 	.short	0x0010


	//----- nvinfo : EIATTR_PARAM_CBANK
	.align		4
        /*0058*/ 	.byte	0x04, 0x0a
        /*005a*/ 	.short	(.L_57 - .L_56)
	.align		4
.L_56:
        /*005c*/ 	.word	index@(.nv.constant0._Z13gpu_presum_upPiii)
        /*0060*/ 	.short	0x0380
        /*0062*/ 	.short	0x0010


	//----- nvinfo : EIATTR_SW_WAR
	.align		4
.L_57:
        /*0064*/ 	.byte	0x04, 0x36
        /*0066*/ 	.short	(.L_59 - .L_58)
.L_58:
        /*0068*/ 	.word	0x00000008
.L_59:


//--------------------- .nv.callgraph             --------------------------
	.section	.nv.callgraph,"",@"SHT_CUDA_CALLGRAPH"
	.align	4
	.sectionentsize	8
	.align		4
        /*0000*/ 	.word	0x00000000
	.align		4
        /*0004*/ 	.word	0xffffffff
	.align		4
        /*0008*/ 	.word	0x00000000
	.align		4
        /*000c*/ 	.word	0xfffffffe
	.align		4
        /*0010*/ 	.word	0x00000000
	.align		4
        /*0014*/ 	.word	0xfffffffd
	.align		4
        /*0018*/ 	.word	0x00000000
	.align		4
        /*001c*/ 	.word	0xfffffffc


//--------------------- .text._Z16gpu_presum_floorPiii --------------------------
	.section	.text._Z16gpu_presum_floorPiii,"ax",@progbits
	.align	128
        .global         _Z16gpu_presum_floorPiii
        .type           _Z16gpu_presum_floorPiii,@function
        .size           _Z16gpu_presum_floorPiii,(.L_x_3 - _Z16gpu_presum_floorPiii)
        .other          _Z16gpu_presum_floorPiii,@"STO_CUDA_ENTRY STV_DEFAULT"
_Z16gpu_presum_floorPiii:
.text._Z16gpu_presum_floorPiii:
[----:B------:R-:W-:Y:S01]  /*0000*/  LDC R1, c[0x0][0x37c] ;  /* 0x0000df00ff017b82 */ /* 0x000fe20000000800 */
[----:B------:R-:W0:Y:S07]  /*0010*/  S2R R0, SR_TID.X ;  /* 0x0000000000007919 */ /* 0x000e2e0000002100 */
[----:B------:R-:W0:Y:S01]  /*0020*/  S2UR UR4, SR_CTAID.X ;  /* 0x00000000000479c3 */ /* 0x000e220000002500 */
[----:B------:R-:W1:Y:S07]  /*0030*/  LDCU.64 UR6, c[0x0][0x388] ;  /* 0x00007100ff0677ac */ /* 0x000e6e0008000a00 */
[----:B------:R-:W0:Y:S02]  /*0040*/  LDC R3, c[0x0][0x360] ;  /* 0x0000d800ff037b82 */ /* 0x000e240000000800 */
[----:B0-----:R-:W-:-:S04]  /*0050*/  IMAD R0, R3, UR4, R0 ;  /* 0x0000000403007c24 */ /* 0x001fc8000f8e0200 */
[----:B-1----:R-:W-:-:S05]  /*0060*/  VIADD R0, R0, UR6 ;  /* 0x0000000600007c36 */ /* 0x002fca0008000000 */
[----:B------:R-:W-:-:S13]  /*0070*/  ISETP.GE.AND P0, PT, R0, UR7, PT ;  /* 0x0000000700007c0c */ /* 0x000fda000bf06270 */
[----:B------:R-:W-:Y:S05]  /*0080*/  @P0 EXIT ;  /* 0x000000000000094d */ /* 0x000fea0003800000 */
[----:B------:R-:W0:Y:S01]  /*0090*/  LDC.64 R2, c[0x0][0x380] ;  /* 0x0000e000ff027b82 */ /* 0x000e220000000a00 */
[----:B------:R-:W1:Y:S01]  /*00a0*/  LDCU.64 UR4, c[0x0][0x358] ;  /* 0x00006b00ff0477ac */ /* 0x000e620008000a00 */
[C---:B------:R-:W-:Y:S02]  /*00b0*/  IMAD.SHL.U32 R7, R0.reuse, 0x2, RZ ;  /* 0x0000000200077824 */ /* 0x040fe400078e00ff */
[----:B------:R-:W-:-:S04]  /*00c0*/  IMAD.WIDE R4, R0, 0x4, RZ ;  /* 0x0000000400047825 */ /* 0x000fc800078e02ff */
[----:B0-----:R-:W-:-:S03]  /*00d0*/  IMAD.WIDE R2, R7, 0x4, R2 ;  /* 0x0000000407027825 */ /* 0x001fc600078e0202 */
[----:B------:R-:W-:Y:S02]  /*00e0*/  IADD3 R4, P0, PT, R2, -R4, RZ ;  /* 0x8000000402047210 */ /* 0x000fe40007f1e0ff */
[----:B-1----:R-:W2:Y:S02]  /*00f0*/  LDG.E R0, desc[UR4][R2.64] ;  /* 0x0000000402007981 */ /* 0x002ea4000c1e1900 */
[----:B------:R-:W-:Y:S02]  /*0100*/  IADD3.X R5, PT, PT, R3, ~R5, RZ, P0, !PT ;  /* 0x8000000503057210 */ /* 0x000fe400007fe4ff */
[----:B------:R-:W2:Y:S04]  /*0110*/  LDG.E R6, desc[UR4][R2.64+0x4] ;  /* 0x0000040402067981 */ /* 0x000ea8000c1e1900 */
[----:B------:R-:W2:Y:S02]  /*0120*/  LDG.E R7, desc[UR4][R4.64] ;  /* 0x0000000404077981 */ /* 0x000ea4000c1e1900 */
[----:B--2---:R-:W-:-:S05]  /*0130*/  IADD3 R7, PT, PT, R6, R7, R0 ;  /* 0x0000000706077210 */ /* 0x004fca0007ffe000 */
[----:B------:R-:W-:Y:S04]  /*0140*/  STG.E desc[UR4][R2.64+0x4], R7 ;  /* 0x0000040702007986 */ /* 0x000fe8000c101904 */
[----:B------:R-:W2:Y:S02]  /*0150*/  LDG.E R9, desc[UR4][R4.64] ;  /* 0x0000000404097981 */ /* 0x000ea4000c1e1900 */
[----:B--2---:R-:W-:-:S05]  /*0160*/  IADD3 R9, PT, PT, R0, R9, RZ ;  /* 0x0000000900097210 */ /* 0x004fca0007ffe0ff */
[----:B------:R-:W-:Y:S01]  /*0170*/  STG.E desc[UR4][R2.64], R9 ;  /* 0x0000000902007986 */ /* 0x000fe2000c101904 */
[----:B------:R-:W-:Y:S05]  /*0180*/  EXIT ;  /* 0x000000000000794d */ /* 0x000fea0003800000 */
.L_x_0:
[----:B------:R-:W-:-:S00]  /*0190*/  BRA `(.L_x_0) ;  /* 0xfffffffc00fc7947 */ /* 0x000fc0000383ffff */
[----:B------:R-:W-:-:S00]  /*01a0*/  NOP ;  /* 0x0000000000007918 */ /* 0x000fc00000000000 */
        /* <DEDUP_REMOVED lines=13> */
.L_x_3:


//--------------------- .text._Z15gpu_presum_downPiii --------------------------
	.section	.text._Z15gpu_presum_downPiii,"ax",@progbits
	.align	128
        .global         _Z15gpu_presum_downPiii
        .type           _Z15gpu_presum_downPiii,@function
        .size           _Z15gpu_presum_downPiii,(.L_x_4 - _Z15gpu_presum_downPiii)
        .other          _Z15gpu_presum_downPiii,@"STO_CUDA_ENTRY STV_DEFAULT"
_Z15gpu_presum_downPiii:
.text._Z15gpu_presum_downPiii:
[----:B------:R-:W-:Y:S01]  /*0000*/  LDC R1, c[0x0][0x37c] ;  /* 0x0000df00ff017b82 */ /* 0x000fe20000000800 */
[----:B------:R-:W0:Y:S07]  /*0010*/  S2R R0, SR_TID.X ;  /* 0x0000000000007919 */ /* 0x000e2e0000002100 */
[----:B------:R-:W0:Y:S01]  /*0020*/  S2UR UR4, SR_CTAID.X ;  /* 0x00000000000479c3 */ /* 0x000e220000002500 */
[----:B------:R-:W1:Y:S07]  /*0030*/  LDCU.64 UR6, c[0x0][0x388] ;  /* 0x00007100ff0677ac */ /* 0x000e6e0008000a00 */
[----:B------:R-:W0:Y:S02]  /*0040*/  LDC R3, c[0x0][0x360] ;  /* 0x0000d800ff037b82 */ /* 0x000e240000000800 */
[----:B0-----:R-:W-:-:S05]  /*0050*/  IMAD R0, R3, UR4, R0 ;  /* 0x0000000403007c24 */ /* 0x001fca000f8e0200 */
[----:B-1----:R-:W-:-:S04]  /*0060*/  IADD3 R0, PT, PT, R0, UR6, RZ ;  /* 0x0000000600007c10 */ /* 0x002fc8000fffe0ff */
[----:B------:R-:W-:-:S13]  /*0070*/  ISETP.GE.AND P0, PT, R0, UR7, PT ;  /* 0x0000000700007c0c */ /* 0x000fda000bf06270 */
[----:B------:R-:W-:Y:S05]  /*0080*/  @P0 EXIT ;  /* 0x000000000000094d */ /* 0x000fea0003800000 */
[----:B------:R-:W0:Y:S01]  /*0090*/  LDC.64 R2, c[0x0][0x380] ;  /* 0x0000e000ff027b82 */ /* 0x000e220000000a00 */
[C---:B------:R-:W-:Y:S01]  /*00a0*/  SHF.L.U32 R7, R0.reuse, 0x1, RZ ;  /* 0x0000000100077819 */ /* 0x040fe200000006ff */
[----:B------:R-:W1:Y:S01]  /*00b0*/  LDCU.64 UR4, c[0x0][0x358] ;  /* 0x00006b00ff0477ac */ /* 0x000e620008000a00 */
[----:B------:R-:W-:-:S04]  /*00c0*/  IMAD.WIDE R4, R0, 0x4, RZ ;  /* 0x0000000400047825 */ /* 0x000fc800078e02ff */
[----:B0-----:R-:W-:-:S03]  /*00d0*/  IMAD.WIDE R2, R7, 0x4, R2 ;  /* 0x0000000407027825 */ /* 0x001fc600078e0202 */
[----:B------:R-:W-:Y:S02]  /*00e0*/  IADD3 R4, P0, PT, R2, -R4, RZ ;  /* 0x8000000402047210 */ /* 0x000fe40007f1e0ff */
[----:B-1----:R-:W2:Y:S02]  /*00f0*/  LDG.E R0, desc[UR4][R2.64] ;  /* 0x0000000402007981 */ /* 0x002ea4000c1e1900 */
[----:B------:R-:W-:-:S05]  /*0100*/  IADD3.X R5, PT, PT, R3, ~R5, RZ, P0, !PT ;  /* 0x8000000503057210 */ /* 0x000fca00007fe4ff */
[----:B------:R-:W2:Y:S02]  /*0110*/  LDG.E R7, desc[UR4][R4.64] ;  /* 0x0000000404077981 */ /* 0x000ea4000c1e1900 */
[----:B--2---:R-:W-:-:S05]  /*0120*/  IADD3 R7, PT, PT, R0, R7, RZ ;  /* 0x0000000700077210 */ /* 0x004fca0007ffe0ff */
[----:B------:R-:W-:Y:S04]  /*0130*/  STG.E desc[UR4][R2.64+0x4], R7 ;  /* 0x0000040702007986 */ /* 0x000fe8000c101904 */
[----:B------:R-:W2:Y:S04]  /*0140*/  LDG.E R9, desc[UR4][R4.64] ;  /* 0x0000000404097981 */ /* 0x000ea8000c1e1900 */
[----:B--2---:R-:W-:Y:S01]  /*0150*/  STG.E desc[UR4][R2.64], R9 ;  /* 0x0000000902007986 */ /* 0x004fe2000c101904 */
[----:B------:R-:W-:Y:S05]  /*0160*/  EXIT ;  /* 0x000000000000794d */ /* 0x000fea0003800000 */
.L_x_1:
        /* <DEDUP_REMOVED lines=9> */
.L_x_4:


//--------------------- .text._Z13gpu_presum_upPiii --------------------------
	.section	.text._Z13gpu_presum_upPiii,"ax",@progbits
	.align	128
        .global         _Z13gpu_presum_upPiii
        .type           _Z13gpu_presum_upPiii,@function
        .size           _Z13gpu_presum_upPiii,(.L_x_5 - _Z13gpu_presum_upPiii)
        .other          _Z13gpu_presum_upPiii,@"STO_CUDA_ENTRY STV_DEFAULT"
_Z13gpu_presum_upPiii:
.text._Z13gpu_presum_upPiii:
        /* <DEDUP_REMOVED lines=10> */
[----:B------:R-:W1:Y:S01]  /*00a0*/  LDCU.64 UR4, c[0x0][0x358] ;  /* 0x00006b00ff0477ac */ /* 0x000e620008000a00 */
[----:B------:R-:W-:-:S05]  /*00b0*/  SHF.L.U32 R5, R0, 0x1, RZ ;  /* 0x0000000100057819 */ /* 0x000fca00000006ff */
[----:B0-----:R-:W-:-:S05]  /*00c0*/  IMAD.WIDE R2, R5, 0x4, R2 ;  /* 0x0000000405027825 */ /* 0x001fca00078e0202 */
[----:B-1----:R-:W2:Y:S04]  /*00d0*/  LDG.E R6, desc[UR4][R2.64] ;  /* 0x0000000402067981 */ /* 0x002ea8000c1e1900 */
[----:B------:R-:W2:Y:S01]  /*00e0*/  LDG.E R7, desc[UR4][R2.64+0x4] ;  /* 0x0000040402077981 */ /* 0x000ea2000c1e1900 */
[----:B------:R-:W-:-:S03]  /*00f0*/  IMAD.WIDE R4, R0, 0x4, RZ ;  /* 0x0000000400047825 */ /* 0x000fc600078e02ff */
[----:B------:R-:W-:-:S04]  /*0100*/  IADD3 R4, P0, PT, R2, -R4, RZ ;  /* 0x8000000402047210 */ /* 0x000fc80007f1e0ff */
[----:B------:R-:W-:Y:S02]  /*0110*/  IADD3.X R5, PT, PT, R3, ~R5, RZ, P0, !PT ;  /* 0x8000000503057210 */ /* 0x000fe400007fe4ff */
[----:B--2---:R-:W-:-:S05]  /*0120*/  IADD3 R7, PT, PT, R6, R7, RZ ;  /* 0x0000000706077210 */ /* 0x004fca0007ffe0ff */
[----:B------:R-:W-:Y:S01]  /*0130*/  STG.E desc[UR4][R4.64], R7 ;  /* 0x0000000704007986 */ /* 0x000fe2000c101904 */
[----:B------:R-:W-:Y:S05]  /*0140*/  EXIT ;  /* 0x000000000000794d */ /* 0x000fea0003800000 */
.L_x_2:
        /* <DEDUP_REMOVED lines=11> */
.L_x_5:


//--------------------- .nv.shared.reserved.0     --------------------------
	.section	.nv.shared.reserved.0,"aw",@nobits
	.weak		__nv_reservedSMEM_offset_0_alias
	.size		__nv_reservedSMEM_offset_0_alias, 0, 64
	.other		__nv_reservedSMEM_offset_0_alias,@"STO_CUDA_RESERVED_SHARED STV_DEFAULT"
__nv_reservedSMEM_offset_0_alias:
	.zero		0
	.zero		64


//--------------------- .nv.constant0._Z16gpu_presum_floorPiii --------------------------
	.section	.nv.constant0._Z16gpu_presum_floorPiii,"a",@progbits
	.sectionflags	@""
	.align	4
.nv.constant0._Z16gpu_presum_floorPiii:
	.zero		912


//--------------------- .nv.constant0._Z15gpu_presum_downPiii --------------------------
	.section	.nv.constant0._Z15gpu_presum_downPiii,"a",@progbits
	.sectionflags	@""
	.align	4
.nv.constant0._Z15gpu_presum_downPiii:
	.zero		912


//--------------------- .nv.constant0._Z13gpu_presum_upPiii --------------------------
	.section	.nv.constant0._Z13gpu_presum_upPiii,"a",@progbits
	.sectionflags	@""
	.align	4
.nv.constant0._Z13gpu_presum_upPiii:
	.zero		912


//--------------------- SYMBOLS --------------------------

	.type		.nv.reservedSmem.offset0,@object
	.size		.nv.reservedSmem.offset0,0x4
